//
// Generated by NVIDIA NVVM Compiler
//
// Compiler Build ID: CL-36424714
// Cuda compilation tools, release 13.0, V13.0.88
// Based on NVVM 20.0.0
//

.version 9.0
.target sm_100
.address_size 64

	// .globl	_Z26calculate_distances_kernelPKiS0_Pfiii

.visible .entry _Z26calculate_distances_kernelPKiS0_Pfiii(
	.param .u64 .ptr .align 1 _Z26calculate_distances_kernelPKiS0_Pfiii_param_0,
	.param .u64 .ptr .align 1 _Z26calculate_distances_kernelPKiS0_Pfiii_param_1,
	.param .u64 .ptr .align 1 _Z26calculate_distances_kernelPKiS0_Pfiii_param_2,
	.param .u32 _Z26calculate_distances_kernelPKiS0_Pfiii_param_3,
	.param .u32 _Z26calculate_distances_kernelPKiS0_Pfiii_param_4,
	.param .u32 _Z26calculate_distances_kernelPKiS0_Pfiii_param_5
)
{
	.reg .pred 	%p<2>;
	.reg .b32 	%r<14>;
	.reg .b32 	%f<3>;
	.reg .b64 	%rd<11>;

	ld.param.u64 	%rd1, [_Z26calculate_distances_kernelPKiS0_Pfiii_param_0];
	ld.param.u64 	%rd2, [_Z26calculate_distances_kernelPKiS0_Pfiii_param_1];
	ld.param.u64 	%rd3, [_Z26calculate_distances_kernelPKiS0_Pfiii_param_2];
	ld.param.u32 	%r4, [_Z26calculate_distances_kernelPKiS0_Pfiii_param_3];
	ld.param.u32 	%r2, [_Z26calculate_distances_kernelPKiS0_Pfiii_param_4];
	ld.param.u32 	%r3, [_Z26calculate_distances_kernelPKiS0_Pfiii_param_5];
	mov.u32 	%r5, %ctaid.x;
	mov.u32 	%r6, %ntid.x;
	mov.u32 	%r7, %tid.x;
	mad.lo.s32 	%r1, %r5, %r6, %r7;
	setp.ge.s32 	%p1, %r1, %r4;
	@%p1 bra 	$L__BB0_2;
	cvta.to.global.u64 	%rd4, %rd1;
	cvta.to.global.u64 	%rd5, %rd2;
	cvta.to.global.u64 	%rd6, %rd3;
	mul.wide.s32 	%rd7, %r1, 4;
	add.s64 	%rd8, %rd4, %rd7;
	ld.global.u32 	%r8, [%rd8];
	sub.s32 	%r9, %r8, %r2;
	add.s64 	%rd9, %rd5, %rd7;
	ld.global.u32 	%r10, [%rd9];
	sub.s32 	%r11, %r10, %r3;
	mul.lo.s32 	%r12, %r9, %r9;
	mad.lo.s32 	%r13, %r11, %r11, %r12;
	cvt.rn.f32.u32 	%f1, %r13;
	sqrt.rn.f32 	%f2, %f1;
	add.s64 	%rd10, %rd6, %rd7;
	st.global.f32 	[%rd10], %f2;
$L__BB0_2:
	ret;

}


// ===== COMPILED SASS (sm_100) =====

	.target	sm_100

	.elftype	@"ET_EXEC"


//--------------------- .note.nv.tkinfo           --------------------------
	.section	.note.nv.tkinfo,"",@"SHT_NOTE"
	.sectionflags	@"SHF_NOTE_NV_TKINFO"
	.tkinfo
        /*0018*/ 	.word	0x00000002
        /*0030*/ 	.string	""
        /*0030*/ 	.string	"ptxas"
        /*0030*/ 	.string	"Cuda compilation tools, release 13.0, V13.0.88"
        /*0030*/ 	.string	"Build cuda_13.0.r13.0/compiler.36424714_0"
        /*0030*/ 	.string	"-arch sm_100 -m 64 "



//--------------------- .note.nv.cuinfo           --------------------------
	.section	.note.nv.cuinfo,"",@"SHT_NOTE"
	.sectionflags	@"SHF_NOTE_NV_CUINFO"
        /*0018*/ 	.short	0x0002
        /*001a*/ 	.short	0x0064
        /*001c*/ 	.short	0x0082
	.zero		2


//--------------------- .nv.info                  --------------------------
	.section	.nv.info,"",@"SHT_CUDA_INFO"
	.align	4


	//----- nvinfo : EIATTR_REGCOUNT
	.align		4
        /*0000*/ 	.byte	0x04, 0x2f
        /*0002*/ 	.short	(.L_1 - .L_0)
	.align		4
.L_0:
        /*0004*/ 	.word	index@(_Z26calculate_distances_kernelPKiS0_Pfiii)
        /*0008*/ 	.word	0x0000000b


	//----- nvinfo : EIATTR_FRAME_SIZE
	.align		4
.L_1:
        /*000c*/ 	.byte	0x04, 0x11
        /*000e*/ 	.short	(.L_3 - .L_2)
	.align		4
.L_2:
        /*0010*/ 	.word	index@($__internal_0_$__cuda_sm20_sqrt_rn_f32_slowpath)
        /*0014*/ 	.word	0x00000000


	//----- nvinfo : EIATTR_FRAME_SIZE
	.align		4
.L_3:
        /*0018*/ 	.byte	0x04, 0x11
        /*001a*/ 	.short	(.L_5 - .L_4)
	.align		4
.L_4:
        /*001c*/ 	.word	index@(_Z26calculate_distances_kernelPKiS0_Pfiii)
        /*0020*/ 	.word	0x00000000


	//----- nvinfo : EIATTR_MIN_STACK_SIZE
	.align		4
.L_5:
        /*0024*/ 	.byte	0x04, 0x12
        /*0026*/ 	.short	(.L_7 - .L_6)
	.align		4
.L_6:
        /*0028*/ 	.word	index@(_Z26calculate_distances_kernelPKiS0_Pfiii)
        /*002c*/ 	.word	0x00000000
.L_7:


//--------------------- .nv.compat                --------------------------
	.section	.nv.compat,"",@"SHT_CUDA_COMPAT_INFO"
	.align	4
        /*0000*/ 	.byte	0x02, 0x09, 0x00, 0x00, 0x02, 0x02, 0x01, 0x00, 0x02, 0x05, 0x05, 0x00, 0x03, 0x07, 0x01, 0x01
        /*0010*/ 	.byte	0x02, 0x03, 0x00, 0x00, 0x02, 0x06, 0x01, 0x00, 0x04, 0x0b, 0x08, 0x00, 0x01, 0x00, 0x00, 0x00
        /*0020*/ 	.byte	0x00, 0x00, 0x00, 0x00


//--------------------- .nv.info._Z26calculate_distances_kernelPKiS0_Pfiii --------------------------
	.section	.nv.info._Z26calculate_distances_kernelPKiS0_Pfiii,"",@"SHT_CUDA_INFO"
	.sectionflags	@""
	.align	4


	//----- nvinfo : EIATTR_CUDA_API_VERSION
	.align		4
        /*0000*/ 	.byte	0x04, 0x37
        /*0002*/ 	.short	(.L_9 - .L_8)
.L_8:
        /*0004*/ 	.word	0x00000082


	//----- nvinfo : EIATTR_KPARAM_INFO
	.align		4
.L_9:
        /*0008*/ 	.byte	0x04, 0x17
        /*000a*/ 	.short	(.L_11 - .L_10)
.L_10:
        /*000c*/ 	.word	0x00000000
        /*0010*/ 	.short	0x0005
        /*0012*/ 	.short	0x0020
        /*0014*/ 	.byte	0x00, 0xf0, 0x11, 0x00


	//----- nvinfo : EIATTR_KPARAM_INFO
	.align		4
.L_11:
        /*0018*/ 	.byte	0x04, 0x17
        /*001a*/ 	.short	(.L_13 - .L_12)
.L_12:
        /*001c*/ 	.word	0x00000000
        /*0020*/ 	.short	0x0004
        /*0022*/ 	.short	0x001c
        /*0024*/ 	.byte	0x00, 0xf0, 0x11, 0x00


	//----- nvinfo : EIATTR_KPARAM_INFO
	.align		4
.L_13:
        /*0028*/ 	.byte	0x04, 0x17
        /*002a*/ 	.short	(.L_15 - .L_14)
.L_14:
        /*002c*/ 	.word	0x00000000
        /*0030*/ 	.short	0x0003
        /*0032*/ 	.short	0x0018
        /*0034*/ 	.byte	0x00, 0xf0, 0x11, 0x00


	//----- nvinfo : EIATTR_KPARAM_INFO
	.align		4
.L_15:
        /*0038*/ 	.byte	0x04, 0x17
        /*003a*/ 	.short	(.L_17 - .L_16)
.L_16:
        /*003c*/ 	.word	0x00000000
        /*0040*/ 	.short	0x0002
        /*0042*/ 	.short	0x0010
        /*0044*/ 	.byte	0x00, 0xf5, 0x21, 0x00


	//----- nvinfo : EIATTR_KPARAM_INFO
	.align		4
.L_17:
        /*0048*/ 	.byte	0x04, 0x17
        /*004a*/ 	.short	(.L_19 - .L_18)
.L_18:
        /*004c*/ 	.word	0x00000000
        /*0050*/ 	.short	0x0001
        /*0052*/ 	.short	0x0008
        /*0054*/ 	.byte	0x00, 0xf5, 0x21, 0x00


	//----- nvinfo : EIATTR_KPARAM_INFO
	.align		4
.L_19:
        /*0058*/ 	.byte	0x04, 0x17
        /*005a*/ 	.short	(.L_21 - .L_20)
.L_20:
        /*005c*/ 	.word	0x00000000
        /*0060*/ 	.short	0x0000
        /*0062*/ 	.short	0x0000
        /*0064*/ 	.byte	0x00, 0xf5, 0x21, 0x00


	//----- nvinfo : EIATTR_SPARSE_MMA_MASK
	.align		4
.L_21:
        /*0068*/ 	.byte	0x03, 0x50
        /*006a*/ 	.short	0x0000


	//----- nvinfo : EIATTR_MAXREG_COUNT
	.align		4
        /*006c*/ 	.byte	0x03, 0x1b
        /*006e*/ 	.short	0x00ff


	//----- nvinfo : EIATTR_MERCURY_ISA_VERSION
	.align		4
        /*0070*/ 	.byte	0x03, 0x5f
        /*0072*/ 	.short	0x0101


	//----- nvinfo : EIATTR_VRC_CTA_INIT_COUNT
	.align		4
        /*0074*/ 	.byte	0x02, 0x4a
	.zero		1
	.zero		1


	//----- nvinfo : EIATTR_EXIT_INSTR_OFFSETS
	.align		4
        /*0078*/ 	.byte	0x04, 0x1c
        /*007a*/ 	.short	(.L_23 - .L_22)


	//   ....[0]....
.L_22:
        /*007c*/ 	.word	0x00000070


	//   ....[1]....
        /*0080*/ 	.word	0x00000270


	//----- nvinfo : EIATTR_CRS_STACK_SIZE
	.align		4
.L_23:
        /*0084*/ 	.byte	0x04, 0x1e
        /*0086*/ 	.short	(.L_25 - .L_24)
.L_24:
        /*0088*/ 	.word	0x00000000


	//----- nvinfo : EIATTR_CBANK_PARAM_SIZE
	.align		4
.L_25:
        /*008c*/ 	.byte	0x03, 0x19
        /*008e*/ 	.short	0x0024


	//----- nvinfo : EIATTR_PARAM_CBANK
	.align		4
        /*0090*/ 	.byte	0x04, 0x0a
        /*0092*/ 	.short	(.L_27 - .L_26)
	.align		4
.L_26:
        /*0094*/ 	.word	index@(.nv.constant0._Z26calculate_distances_kernelPKiS0_Pfiii)
        /*0098*/ 	.short	0x0380
        /*009a*/ 	.short	0x0024


	//----- nvinfo : EIATTR_SW_WAR
	.align		4
.L_27:
        /*009c*/ 	.byte	0x04, 0x36
        /*009e*/ 	.short	(.L_29 - .L_28)
.L_28:
        /*00a0*/ 	.word	0x00000008
.L_29:


//--------------------- .nv.callgraph             --------------------------
	.section	.nv.callgraph,"",@"SHT_CUDA_CALLGRAPH"
	.align	4
	.sectionentsize	8
	.align		4
        /*0000*/ 	.word	0x00000000
	.align		4
        /*0004*/ 	.word	0xffffffff
	.align		4
        /*0008*/ 	.word	0x00000000
	.align		4
        /*000c*/ 	.word	0xfffffffe
	.align		4
        /*0010*/ 	.word	0x00000000
	.align		4
        /*0014*/ 	.word	0xfffffffd
	.align		4
        /*0018*/ 	.word	0x00000000
	.align		4
        /*001c*/ 	.word	0xfffffffc


//--------------------- .text._Z26calculate_distances_kernelPKiS0_Pfiii --------------------------
	.section	.text._Z26calculate_distances_kernelPKiS0_Pfiii,"ax",@progbits
	.align	128
        .global         _Z26calculate_distances_kernelPKiS0_Pfiii
        .type           _Z26calculate_distances_kernelPKiS0_Pfiii,@function
        .size           _Z26calculate_distances_kernelPKiS0_Pfiii,(.L_x_5 - _Z26calculate_distances_kernelPKiS0_Pfiii)
        .other          _Z26calculate_distances_kernelPKiS0_Pfiii,@"STO_CUDA_ENTRY STV_DEFAULT"
_Z26calculate_distances_kernelPKiS0_Pfiii:
.text._Z26calculate_distances_kernelPKiS0_Pfiii:
[----:B------:R-:W-:Y:S01]  /*0000*/  LDC R1, c[0x0][0x37c] ;  /* 0x0000df00ff017b82 */ /* 0x000fe20000000800 */
[----:B------:R-:W0:Y:S07]  /*0010*/  S2R R3, SR_TID.X ;  /* 0x0000000000037919 */ /* 0x000e2e0000002100 */
[----:B------:R-:W0:Y:S01]  /*0020*/  S2UR UR4, SR_CTAID.X ;  /* 0x00000000000479c3 */ /* 0x000e220000002500 */
[----:B------:R-:W1:Y:S07]  /*0030*/  LDCU UR5, c[0x0][0x398] ;  /* 0x00007300ff0577ac */ /* 0x000e6e0008000800 */
[----:B------:R-:W0:Y:S02]  /*0040*/  LDC R2, c[0x0][0x360] ;  /* 0x0000d800ff027b82 */ /* 0x000e240000000800 */
[----:B0-----:R-:W-:-:S05]  /*0050*/  IMAD R2, R2, UR4, R3 ;  /* 0x0000000402027c24 */ /* 0x001fca000f8e0203 */
[----:B-1----:R-:W-:-:S13]  /*0060*/  ISETP.GE.AND P0, PT, R2, UR5, PT ;  /* 0x0000000502007c0c */ /* 0x002fda000bf06270 */
[----:B------:R-:W-:Y:S05]  /*0070*/  @P0 EXIT ;  /* 0x000000000000094d */ /* 0x000fea0003800000 */
[----:B------:R-:W0:Y:S01]  /*0080*/  LDC.64 R4, c[0x0][0x380] ;  /* 0x0000e000ff047b82 */ /* 0x000e220000000a00 */
[----:B------:R-:W1:Y:S01]  /*0090*/  LDCU.64 UR4, c[0x0][0x358] ;  /* 0x00006b00ff0477ac */ /* 0x000e620008000a00 */
[----:B------:R-:W2:Y:S06]  /*00a0*/  LDCU UR6, c[0x0][0x39c] ;  /* 0x00007380ff0677ac */ /* 0x000eac0008000800 */
[----:B------:R-:W3:Y:S01]  /*00b0*/  LDC.64 R6, c[0x0][0x388] ;  /* 0x0000e200ff067b82 */ /* 0x000ee20000000a00 */
[----:B------:R-:W4:Y:S01]  /*00c0*/  LDCU UR7, c[0x0][0x3a0] ;  /* 0x00007400ff0777ac */ /* 0x000f220008000800 */
[----:B0-----:R-:W-:-:S06]  /*00d0*/  IMAD.WIDE R4, R2, 0x4, R4 ;  /* 0x0000000402047825 */ /* 0x001fcc00078e0204 */
[----:B-1----:R-:W2:Y:S01]  /*00e0*/  LDG.E R4, desc[UR4][R4.64] ;  /* 0x0000000404047981 */ /* 0x002ea2000c1e1900 */
[----:B---3--:R-:W-:-:S06]  /*00f0*/  IMAD.WIDE R6, R2, 0x4, R6 ;  /* 0x0000000402067825 */ /* 0x008fcc00078e0206 */
[----:B------:R-:W4:Y:S01]  /*0100*/  LDG.E R6, desc[UR4][R6.64] ;  /* 0x0000000406067981 */ /* 0x000f22000c1e1900 */
[----:B------:R-:W-:Y:S01]  /*0110*/  BSSY.RECONVERGENT B0, `(.L_x_0) ;  /* 0x0000012000007945 */ /* 0x000fe20003800200 */
[----:B--2---:R-:W-:-:S05]  /*0120*/  IADD3 R0, PT, PT, R4, -UR6, RZ ;  /* 0x8000000604007c10 */ /* 0x004fca000fffe0ff */
[----:B------:R-:W-:Y:S01]  /*0130*/  IMAD R0, R0, R0, RZ ;  /* 0x0000000000007224 */ /* 0x000fe200078e02ff */
[----:B----4-:R-:W-:-:S05]  /*0140*/  IADD3 R3, PT, PT, R6, -UR7, RZ ;  /* 0x8000000706037c10 */ /* 0x010fca000fffe0ff */
[----:B------:R-:W-:-:S05]  /*0150*/  IMAD R0, R3, R3, R0 ;  /* 0x0000000303007224 */ /* 0x000fca00078e0200 */
[----:B------:R-:W-:-:S04]  /*0160*/  I2FP.F32.U32 R0, R0 ;  /* 0x0000000000007245 */ /* 0x000fc80000201000 */
[----:B------:R-:W-:Y:S01]  /*0170*/  IADD3 R8, PT, PT, R0, -0xd000000, RZ ;  /* 0xf300000000087810 */ /* 0x000fe20007ffe0ff */
[----:B------:R0:W1:Y:S03]  /*0180*/  MUFU.RSQ R3, R0 ;  /* 0x0000000000037308 */ /* 0x0000660000001400 */
[----:B------:R-:W-:-:S13]  /*0190*/  ISETP.GT.U32.AND P0, PT, R8, 0x727fffff, PT ;  /* 0x727fffff0800780c */ /* 0x000fda0003f04070 */
[----:B0-----:R-:W-:Y:S05]  /*01a0*/  @!P0 BRA `(.L_x_1) ;  /* 0x0000000000108947 */ /* 0x001fea0003800000 */
[----:B------:R-:W-:-:S07]  /*01b0*/  MOV R8, 0x1d0 ;  /* 0x000001d000087802 */ /* 0x000fce0000000f00 */
[----:B-1----:R-:W-:Y:S05]  /*01c0*/  CALL.REL.NOINC `($__internal_0_$__cuda_sm20_sqrt_rn_f32_slowpath) ;  /* 0x00000000002c7944 */ /* 0x002fea0003c00000 */
[----:B------:R-:W-:Y:S01]  /*01d0*/  MOV R7, R3 ;  /* 0x0000000300077202 */ /* 0x000fe20000000f00 */
[----:B------:R-:W-:Y:S06]  /*01e0*/  BRA `(.L_x_2) ;  /* 0x0000000000107947 */ /* 0x000fec0003800000 */
.L_x_1:
[----:B-1----:R-:W-:Y:S01]  /*01f0*/  FMUL.FTZ R7, R0, R3 ;  /* 0x0000000300077220 */ /* 0x002fe20000410000 */
[----:B------:R-:W-:-:S03]  /*0200*/  FMUL.FTZ R3, R3, 0.5 ;  /* 0x3f00000003037820 */ /* 0x000fc60000410000 */
[----:B------:R-:W-:-:S04]  /*0210*/  FFMA R0, -R7, R7, R0 ;  /* 0x0000000707007223 */ /* 0x000fc80000000100 */
[----:B------:R-:W-:-:S07]  /*0220*/  FFMA R7, R0, R3, R7 ;  /* 0x0000000300077223 */ /* 0x000fce0000000007 */
.L_x_2:
[----:B------:R-:W-:Y:S05]  /*0230*/  BSYNC.RECONVERGENT B0 ;  /* 0x0000000000007941 */ /* 0x000fea0003800200 */
.L_x_0:
[----:B------:R-:W0:Y:S02]  /*0240*/  LDC.64 R4, c[0x0][0x390] ;  /* 0x0000e400ff047b82 */ /* 0x000e240000000a00 */
[----:B0-----:R-:W-:-:S05]  /*0250*/  IMAD.WIDE R2, R2, 0x4, R4 ;  /* 0x0000000402027825 */ /* 0x001fca00078e0204 */
[----:B------:R-:W-:Y:S01]  /*0260*/  STG.E desc[UR4][R2.64], R7 ;  /* 0x0000000702007986 */ /* 0x000fe2000c101904 */
[----:B------:R-:W-:Y:S05]  /*0270*/  EXIT ;  /* 0x000000000000794d */ /* 0x000fea0003800000 */
        .weak           $__internal_0_$__cuda_sm20_sqrt_rn_f32_slowpath
        .type           $__internal_0_$__cuda_sm20_sqrt_rn_f32_slowpath,@function
        .size           $__internal_0_$__cuda_sm20_sqrt_rn_f32_slowpath,(.L_x_5 - $__internal_0_$__cuda_sm20_sqrt_rn_f32_slowpath)
$__internal_0_$__cuda_sm20_sqrt_rn_f32_slowpath:
[----:B------:R-:W-:-:S13]  /*0280*/  LOP3.LUT P0, RZ, R0, 0x7fffffff, RZ, 0xc0, !PT ;  /* 0x7fffffff00ff7812 */ /* 0x000fda000780c0ff */
[----:B------:R-:W-:Y:S01]  /*0290*/  @!P0 MOV R3, R0 ;  /* 0x0000000000038202 */ /* 0x000fe20000000f00 */
[----:B------:R-:W-:Y:S06]  /*02a0*/  @!P0 BRA `(.L_x_3) ;  /* 0x0000000000408947 */ /* 0x000fec0003800000 */
[----:B------:R-:W-:-:S13]  /*02b0*/  FSETP.GEU.FTZ.AND P0, PT, R0, RZ, PT ;  /* 0x000000ff0000720b */ /* 0x000fda0003f1e000 */
[----:B------:R-:W-:Y:S01]  /*02c0*/  @!P0 MOV R3, 0x7fffffff ;  /* 0x7fffffff00038802 */ /* 0x000fe20000000f00 */
[----:B------:R-:W-:Y:S06]  /*02d0*/  @!P0 BRA `(.L_x_3) ;  /* 0x0000000000348947 */ /* 0x000fec0003800000 */
[----:B------:R-:W-:-:S13]  /*02e0*/  FSETP.GTU.FTZ.AND P0, PT, |R0|, +INF , PT ;  /* 0x7f8000000000780b */ /* 0x000fda0003f1c200 */
[----:B------:R-:W-:Y:S01]  /*02f0*/  @P0 FADD.FTZ R3, R0, 1 ;  /* 0x3f80000000030421 */ /* 0x000fe20000010000 */
[----:B------:R-:W-:Y:S06]  /*0300*/  @P0 BRA `(.L_x_3) ;  /* 0x0000000000280947 */ /* 0x000fec0003800000 */
[----:B------:R-:W-:-:S13]  /*0310*/  FSETP.NEU.FTZ.AND P0, PT, |R0|, +INF , PT ;  /* 0x7f8000000000780b */ /* 0x000fda0003f1d200 */
[----:B------:R-:W-:-:S04]  /*0320*/  @P0 FFMA R4, R0, 1.84467440737095516160e+19, RZ ;  /* 0x5f80000000040823 */ /* 0x000fc800000000ff */
[----:B------:R-:W0:Y:S02]  /*0330*/  @P0 MUFU.RSQ R3, R4 ;  /* 0x0000000400030308 */ /* 0x000e240000001400 */
[----:B0-----:R-:W-:Y:S01]  /*0340*/  @P0 FMUL.FTZ R5, R4, R3 ;  /* 0x0000000304050220 */ /* 0x001fe20000410000 */
[----:B------:R-:W-:Y:S01]  /*0350*/  @P0 FMUL.FTZ R7, R3, 0.5 ;  /* 0x3f00000003070820 */ /* 0x000fe20000410000 */
[----:B------:R-:W-:Y:S02]  /*0360*/  @!P0 MOV R3, R0 ;  /* 0x0000000000038202 */ /* 0x000fe40000000f00 */
[----:B------:R-:W-:-:S04]  /*0370*/  @P0 FADD.FTZ R6, -R5, -RZ ;  /* 0x800000ff05060221 */ /* 0x000fc80000010100 */
[----:B------:R-:W-:-:S04]  /*0380*/  @P0 FFMA R6, R5, R6, R4 ;  /* 0x0000000605060223 */ /* 0x000fc80000000004 */
[----:B------:R-:W-:-:S04]  /*0390*/  @P0 FFMA R6, R6, R7, R5 ;  /* 0x0000000706060223 */ /* 0x000fc80000000005 */
[----:B------:R-:W-:-:S07]  /*03a0*/  @P0 FMUL.FTZ R3, R6, 2.3283064365386962891e-10 ;  /* 0x2f80000006030820 */ /* 0x000fce0000410000 */
.L_x_3:
[----:B------:R-:W-:Y:S01]  /*03b0*/  HFMA2 R5, -RZ, RZ, 0, 0 ;  /* 0x00000000ff057431 */ /* 0x000fe200000001ff */
[----:B------:R-:W-:-:S04]  /*03c0*/  MOV R4, R8 ;  /* 0x0000000800047202 */ /* 0x000fc80000000f00 */
[----:B------:R-:W-:Y:S05]  /*03d0*/  RET.REL.NODEC R4 `(_Z26calculate_distances_kernelPKiS0_Pfiii) ;  /* 0xfffffffc04087950 */ /* 0x000fea0003c3ffff */
.L_x_4:
[----:B------:R-:W-:-:S00]  /*03e0*/  BRA `(.L_x_4) ;  /* 0xfffffffc00fc7947 */ /* 0x000fc0000383ffff */
[----:B------:R-:W-:-:S00]  /*03f0*/  NOP ;  /* 0x0000000000007918 */ /* 0x000fc00000000000 */
        /* <DEDUP_REMOVED lines=8> */
.L_x_5:


//--------------------- .nv.shared.reserved.0     --------------------------
	.section	.nv.shared.reserved.0,"aw",@nobits
	.weak		__nv_reservedSMEM_offset_0_alias
	.size		__nv_reservedSMEM_offset_0_alias, 0, 64
	.other		__nv_reservedSMEM_offset_0_alias,@"STO_CUDA_RESERVED_SHARED STV_DEFAULT"
__nv_reservedSMEM_offset_0_alias:
	.zero		0
	.zero		64


//--------------------- .nv.constant0._Z26calculate_distances_kernelPKiS0_Pfiii --------------------------
	.section	.nv.constant0._Z26calculate_distances_kernelPKiS0_Pfiii,"a",@progbits
	.sectionflags	@""
	.align	4
.nv.constant0._Z26calculate_distances_kernelPKiS0_Pfiii:
	.zero		932


//--------------------- SYMBOLS --------------------------

	.type		.nv.reservedSmem.offset0,@object
	.size		.nv.reservedSmem.offset0,0x4
